//
// Generated by NVIDIA NVVM Compiler
//
// Compiler Build ID: CL-36424714
// Cuda compilation tools, release 13.0, V13.0.88
// Based on NVVM 20.0.0
//

.version 9.0
.target sm_100
.address_size 64

	// .globl	_Z4gemmPdS_S_iiii

.visible .entry _Z4gemmPdS_S_iiii(
	.param .u64 .ptr .align 1 _Z4gemmPdS_S_iiii_param_0,
	.param .u64 .ptr .align 1 _Z4gemmPdS_S_iiii_param_1,
	.param .u64 .ptr .align 1 _Z4gemmPdS_S_iiii_param_2,
	.param .u32 _Z4gemmPdS_S_iiii_param_3,
	.param .u32 _Z4gemmPdS_S_iiii_param_4,
	.param .u32 _Z4gemmPdS_S_iiii_param_5,
	.param .u32 _Z4gemmPdS_S_iiii_param_6
)
{
	.reg .pred 	%p<13>;
	.reg .b32 	%r<43>;
	.reg .b64 	%rd<53>;
	.reg .b64 	%fd<68>;

	ld.param.u64 	%rd7, [_Z4gemmPdS_S_iiii_param_0];
	ld.param.u64 	%rd8, [_Z4gemmPdS_S_iiii_param_1];
	ld.param.u64 	%rd6, [_Z4gemmPdS_S_iiii_param_2];
	ld.param.u32 	%r20, [_Z4gemmPdS_S_iiii_param_3];
	ld.param.u32 	%r18, [_Z4gemmPdS_S_iiii_param_4];
	ld.param.u32 	%r19, [_Z4gemmPdS_S_iiii_param_6];
	cvta.to.global.u64 	%rd1, %rd8;
	cvta.to.global.u64 	%rd2, %rd7;
	mov.u32 	%r22, %ctaid.y;
	mov.u32 	%r23, %ntid.y;
	mov.u32 	%r24, %tid.y;
	mad.lo.s32 	%r25, %r22, %r23, %r24;
	mov.u32 	%r26, %ctaid.x;
	mov.u32 	%r27, %ntid.x;
	mov.u32 	%r28, %tid.x;
	mad.lo.s32 	%r2, %r26, %r27, %r28;
	setp.ge.s32 	%p1, %r2, %r19;
	setp.ge.s32 	%p2, %r25, %r20;
	or.pred  	%p3, %p1, %p2;
	@%p3 bra 	$L__BB0_14;
	setp.lt.s32 	%p4, %r18, 1;
	mov.f64 	%fd67, 0d0000000000000000;
	@%p4 bra 	$L__BB0_13;
	mul.lo.s32 	%r3, %r18, %r25;
	and.b32  	%r4, %r18, 7;
	setp.lt.u32 	%p5, %r18, 8;
	mov.f64 	%fd67, 0d0000000000000000;
	mov.b32 	%r41, 0;
	@%p5 bra 	$L__BB0_5;
	and.b32  	%r41, %r18, 2147483640;
	neg.s32 	%r39, %r41;
	shl.b32 	%r7, %r19, 3;
	mul.wide.u32 	%rd9, %r3, 8;
	add.s64 	%rd10, %rd9, %rd2;
	add.s64 	%rd52, %rd10, 32;
	mov.f64 	%fd67, 0d0000000000000000;
	mul.wide.s32 	%rd13, %r19, 8;
	mov.u32 	%r38, %r2;
$L__BB0_4:
	.pragma "nounroll";
	ld.global.f64 	%fd17, [%rd52+-32];
	mul.wide.s32 	%rd11, %r38, 8;
	add.s64 	%rd12, %rd1, %rd11;
	ld.global.f64 	%fd18, [%rd12];
	fma.rn.f64 	%fd19, %fd17, %fd18, %fd67;
	ld.global.f64 	%fd20, [%rd52+-24];
	add.s64 	%rd14, %rd12, %rd13;
	ld.global.f64 	%fd21, [%rd14];
	fma.rn.f64 	%fd22, %fd20, %fd21, %fd19;
	ld.global.f64 	%fd23, [%rd52+-16];
	add.s64 	%rd15, %rd14, %rd13;
	ld.global.f64 	%fd24, [%rd15];
	fma.rn.f64 	%fd25, %fd23, %fd24, %fd22;
	ld.global.f64 	%fd26, [%rd52+-8];
	add.s64 	%rd16, %rd15, %rd13;
	ld.global.f64 	%fd27, [%rd16];
	fma.rn.f64 	%fd28, %fd26, %fd27, %fd25;
	ld.global.f64 	%fd29, [%rd52];
	add.s64 	%rd17, %rd16, %rd13;
	ld.global.f64 	%fd30, [%rd17];
	fma.rn.f64 	%fd31, %fd29, %fd30, %fd28;
	ld.global.f64 	%fd32, [%rd52+8];
	add.s64 	%rd18, %rd17, %rd13;
	ld.global.f64 	%fd33, [%rd18];
	fma.rn.f64 	%fd34, %fd32, %fd33, %fd31;
	ld.global.f64 	%fd35, [%rd52+16];
	add.s64 	%rd19, %rd18, %rd13;
	ld.global.f64 	%fd36, [%rd19];
	fma.rn.f64 	%fd37, %fd35, %fd36, %fd34;
	ld.global.f64 	%fd38, [%rd52+24];
	add.s64 	%rd20, %rd19, %rd13;
	ld.global.f64 	%fd39, [%rd20];
	fma.rn.f64 	%fd67, %fd38, %fd39, %fd37;
	add.s32 	%r39, %r39, 8;
	add.s32 	%r38, %r38, %r7;
	add.s64 	%rd52, %rd52, 64;
	setp.ne.s32 	%p6, %r39, 0;
	@%p6 bra 	$L__BB0_4;
$L__BB0_5:
	setp.eq.s32 	%p7, %r4, 0;
	@%p7 bra 	$L__BB0_13;
	and.b32  	%r13, %r18, 3;
	setp.lt.u32 	%p8, %r4, 4;
	@%p8 bra 	$L__BB0_8;
	add.s32 	%r30, %r41, %r3;
	mul.wide.u32 	%rd21, %r30, 8;
	add.s64 	%rd22, %rd2, %rd21;
	ld.global.f64 	%fd41, [%rd22];
	mad.lo.s32 	%r31, %r41, %r19, %r2;
	mul.wide.s32 	%rd23, %r31, 8;
	add.s64 	%rd24, %rd1, %rd23;
	ld.global.f64 	%fd42, [%rd24];
	fma.rn.f64 	%fd43, %fd41, %fd42, %fd67;
	cvt.u64.u32 	%rd25, %r3;
	cvt.u64.u32 	%rd26, %r41;
	add.s64 	%rd27, %rd26, %rd25;
	shl.b64 	%rd28, %rd27, 3;
	add.s64 	%rd29, %rd2, %rd28;
	ld.global.f64 	%fd44, [%rd29+8];
	mul.wide.s32 	%rd30, %r19, 8;
	add.s64 	%rd31, %rd24, %rd30;
	ld.global.f64 	%fd45, [%rd31];
	fma.rn.f64 	%fd46, %fd44, %fd45, %fd43;
	ld.global.f64 	%fd47, [%rd29+16];
	add.s64 	%rd32, %rd31, %rd30;
	ld.global.f64 	%fd48, [%rd32];
	fma.rn.f64 	%fd49, %fd47, %fd48, %fd46;
	ld.global.f64 	%fd50, [%rd29+24];
	add.s64 	%rd33, %rd32, %rd30;
	ld.global.f64 	%fd51, [%rd33];
	fma.rn.f64 	%fd67, %fd50, %fd51, %fd49;
	add.s32 	%r41, %r41, 4;
$L__BB0_8:
	setp.eq.s32 	%p9, %r13, 0;
	@%p9 bra 	$L__BB0_13;
	setp.eq.s32 	%p10, %r13, 1;
	@%p10 bra 	$L__BB0_11;
	add.s32 	%r32, %r41, %r3;
	mul.wide.u32 	%rd34, %r32, 8;
	add.s64 	%rd35, %rd2, %rd34;
	ld.global.f64 	%fd53, [%rd35];
	mad.lo.s32 	%r33, %r41, %r19, %r2;
	mul.wide.s32 	%rd36, %r33, 8;
	add.s64 	%rd37, %rd1, %rd36;
	ld.global.f64 	%fd54, [%rd37];
	fma.rn.f64 	%fd55, %fd53, %fd54, %fd67;
	cvt.u64.u32 	%rd38, %r3;
	cvt.u64.u32 	%rd39, %r41;
	add.s64 	%rd40, %rd39, %rd38;
	shl.b64 	%rd41, %rd40, 3;
	add.s64 	%rd42, %rd2, %rd41;
	ld.global.f64 	%fd56, [%rd42+8];
	mul.wide.s32 	%rd43, %r19, 8;
	add.s64 	%rd44, %rd37, %rd43;
	ld.global.f64 	%fd57, [%rd44];
	fma.rn.f64 	%fd67, %fd56, %fd57, %fd55;
	add.s32 	%r41, %r41, 2;
$L__BB0_11:
	and.b32  	%r34, %r18, 1;
	setp.eq.b32 	%p11, %r34, 1;
	not.pred 	%p12, %p11;
	@%p12 bra 	$L__BB0_13;
	add.s32 	%r35, %r41, %r3;
	mul.wide.u32 	%rd45, %r35, 8;
	add.s64 	%rd46, %rd2, %rd45;
	ld.global.f64 	%fd58, [%rd46];
	mad.lo.s32 	%r36, %r41, %r19, %r2;
	mul.wide.s32 	%rd47, %r36, 8;
	add.s64 	%rd48, %rd1, %rd47;
	ld.global.f64 	%fd59, [%rd48];
	fma.rn.f64 	%fd67, %fd58, %fd59, %fd67;
$L__BB0_13:
	mad.lo.s32 	%r37, %r19, %r25, %r2;
	cvta.to.global.u64 	%rd49, %rd6;
	mul.wide.s32 	%rd50, %r37, 8;
	add.s64 	%rd51, %rd49, %rd50;
	st.global.f64 	[%rd51], %fd67;
$L__BB0_14:
	ret;

}


// ===== COMPILED SASS (sm_100) =====

	.target	sm_100

	.elftype	@"ET_EXEC"


//--------------------- .note.nv.tkinfo           --------------------------
	.section	.note.nv.tkinfo,"",@"SHT_NOTE"
	.sectionflags	@"SHF_NOTE_NV_TKINFO"
	.tkinfo
        /*0018*/ 	.word	0x00000002
        /*0030*/ 	.string	""
        /*0030*/ 	.string	"ptxas"
        /*0030*/ 	.string	"Cuda compilation tools, release 13.0, V13.0.88"
        /*0030*/ 	.string	"Build cuda_13.0.r13.0/compiler.36424714_0"
        /*0030*/ 	.string	"-arch sm_100 -m 64 "



//--------------------- .note.nv.cuinfo           --------------------------
	.section	.note.nv.cuinfo,"",@"SHT_NOTE"
	.sectionflags	@"SHF_NOTE_NV_CUINFO"
        /*0018*/ 	.short	0x0002
        /*001a*/ 	.short	0x0064
        /*001c*/ 	.short	0x0082
	.zero		2


//--------------------- .nv.info                  --------------------------
	.section	.nv.info,"",@"SHT_CUDA_INFO"
	.align	4


	//----- nvinfo : EIATTR_REGCOUNT
	.align		4
        /*0000*/ 	.byte	0x04, 0x2f
        /*0002*/ 	.short	(.L_1 - .L_0)
	.align		4
.L_0:
        /*0004*/ 	.word	index@(_Z4gemmPdS_S_iiii)
        /*0008*/ 	.word	0x00000020


	//----- nvinfo : EIATTR_FRAME_SIZE
	.align		4
.L_1:
        /*000c*/ 	.byte	0x04, 0x11
        /*000e*/ 	.short	(.L_3 - .L_2)
	.align		4
.L_2:
        /*0010*/ 	.word	index@(_Z4gemmPdS_S_iiii)
        /*0014*/ 	.word	0x00000000


	//----- nvinfo : EIATTR_MIN_STACK_SIZE
	.align		4
.L_3:
        /*0018*/ 	.byte	0x04, 0x12
        /*001a*/ 	.short	(.L_5 - .L_4)
	.align		4
.L_4:
        /*001c*/ 	.word	index@(_Z4gemmPdS_S_iiii)
        /*0020*/ 	.word	0x00000000
.L_5:


//--------------------- .nv.compat                --------------------------
	.section	.nv.compat,"",@"SHT_CUDA_COMPAT_INFO"
	.align	4
        /*0000*/ 	.byte	0x02, 0x09, 0x00, 0x00, 0x02, 0x02, 0x01, 0x00, 0x02, 0x05, 0x05, 0x00, 0x03, 0x07, 0x01, 0x01
        /*0010*/ 	.byte	0x02, 0x03, 0x00, 0x00, 0x02, 0x06, 0x01, 0x00, 0x04, 0x0b, 0x08, 0x00, 0x01, 0x00, 0x00, 0x00
        /*0020*/ 	.byte	0x00, 0x00, 0x00, 0x00


//--------------------- .nv.info._Z4gemmPdS_S_iiii --------------------------
	.section	.nv.info._Z4gemmPdS_S_iiii,"",@"SHT_CUDA_INFO"
	.sectionflags	@""
	.align	4


	//----- nvinfo : EIATTR_CUDA_API_VERSION
	.align		4
        /*0000*/ 	.byte	0x04, 0x37
        /*0002*/ 	.short	(.L_7 - .L_6)
.L_6:
        /*0004*/ 	.word	0x00000082


	//----- nvinfo : EIATTR_KPARAM_INFO
	.align		4
.L_7:
        /*0008*/ 	.byte	0x04, 0x17
        /*000a*/ 	.short	(.L_9 - .L_8)
.L_8:
        /*000c*/ 	.word	0x00000000
        /*0010*/ 	.short	0x0006
        /*0012*/ 	.short	0x0024
        /*0014*/ 	.byte	0x00, 0xf0, 0x11, 0x00


	//----- nvinfo : EIATTR_KPARAM_INFO
	.align		4
.L_9:
        /*0018*/ 	.byte	0x04, 0x17
        /*001a*/ 	.short	(.L_11 - .L_10)
.L_10:
        /*001c*/ 	.word	0x00000000
        /*0020*/ 	.short	0x0005
        /*0022*/ 	.short	0x0020
        /*0024*/ 	.byte	0x00, 0xf0, 0x11, 0x00


	//----- nvinfo : EIATTR_KPARAM_INFO
	.align		4
.L_11:
        /*0028*/ 	.byte	0x04, 0x17
        /*002a*/ 	.short	(.L_13 - .L_12)
.L_12:
        /*002c*/ 	.word	0x00000000
        /*0030*/ 	.short	0x0004
        /*0032*/ 	.short	0x001c
        /*0034*/ 	.byte	0x00, 0xf0, 0x11, 0x00


	//----- nvinfo : EIATTR_KPARAM_INFO
	.align		4
.L_13:
        /*0038*/ 	.byte	0x04, 0x17
        /*003a*/ 	.short	(.L_15 - .L_14)
.L_14:
        /*003c*/ 	.word	0x00000000
        /*0040*/ 	.short	0x0003
        /*0042*/ 	.short	0x0018
        /*0044*/ 	.byte	0x00, 0xf0, 0x11, 0x00


	//----- nvinfo : EIATTR_KPARAM_INFO
	.align		4
.L_15:
        /*0048*/ 	.byte	0x04, 0x17
        /*004a*/ 	.short	(.L_17 - .L_16)
.L_16:
        /*004c*/ 	.word	0x00000000
        /*0050*/ 	.short	0x0002
        /*0052*/ 	.short	0x0010
        /*0054*/ 	.byte	0x00, 0xf5, 0x21, 0x00


	//----- nvinfo : EIATTR_KPARAM_INFO
	.align		4
.L_17:
        /*0058*/ 	.byte	0x04, 0x17
        /*005a*/ 	.short	(.L_19 - .L_18)
.L_18:
        /*005c*/ 	.word	0x00000000
        /*0060*/ 	.short	0x0001
        /*0062*/ 	.short	0x0008
        /*0064*/ 	.byte	0x00, 0xf5, 0x21, 0x00


	//----- nvinfo : EIATTR_KPARAM_INFO
	.align		4
.L_19:
        /*0068*/ 	.byte	0x04, 0x17
        /*006a*/ 	.short	(.L_21 - .L_20)
.L_20:
        /*006c*/ 	.word	0x00000000
        /*0070*/ 	.short	0x0000
        /*0072*/ 	.short	0x0000
        /*0074*/ 	.byte	0x00, 0xf5, 0x21, 0x00


	//----- nvinfo : EIATTR_SPARSE_MMA_MASK
	.align		4
.L_21:
        /*0078*/ 	.byte	0x03, 0x50
        /*007a*/ 	.short	0x0000


	//----- nvinfo : EIATTR_MAXREG_COUNT
	.align		4
        /*007c*/ 	.byte	0x03, 0x1b
        /*007e*/ 	.short	0x00ff


	//----- nvinfo : EIATTR_MERCURY_ISA_VERSION
	.align		4
        /*0080*/ 	.byte	0x03, 0x5f
        /*0082*/ 	.short	0x0101


	//----- nvinfo : EIATTR_VRC_CTA_INIT_COUNT
	.align		4
        /*0084*/ 	.byte	0x02, 0x4a
	.zero		1
	.zero		1


	//----- nvinfo : EIATTR_EXIT_INSTR_OFFSETS
	.align		4
        /*0088*/ 	.byte	0x04, 0x1c
        /*008a*/ 	.short	(.L_23 - .L_22)


	//   ....[0]....
.L_22:
        /*008c*/ 	.word	0x000000d0


	//   ....[1]....
        /*0090*/ 	.word	0x000008f0


	//----- nvinfo : EIATTR_CBANK_PARAM_SIZE
	.align		4
.L_23:
        /*0094*/ 	.byte	0x03, 0x19
        /*0096*/ 	.short	0x0028


	//----- nvinfo : EIATTR_PARAM_CBANK
	.align		4
        /*0098*/ 	.byte	0x04, 0x0a
        /*009a*/ 	.short	(.L_25 - .L_24)
	.align		4
.L_24:
        /*009c*/ 	.word	index@(.nv.constant0._Z4gemmPdS_S_iiii)
        /*00a0*/ 	.short	0x0380
        /*00a2*/ 	.short	0x0028


	//----- nvinfo : EIATTR_SW_WAR
	.align		4
.L_25:
        /*00a4*/ 	.byte	0x04, 0x36
        /*00a6*/ 	.short	(.L_27 - .L_26)
.L_26:
        /*00a8*/ 	.word	0x00000008
.L_27:


//--------------------- .nv.callgraph             --------------------------
	.section	.nv.callgraph,"",@"SHT_CUDA_CALLGRAPH"
	.align	4
	.sectionentsize	8
	.align		4
        /*0000*/ 	.word	0x00000000
	.align		4
        /*0004*/ 	.word	0xffffffff
	.align		4
        /*0008*/ 	.word	0x00000000
	.align		4
        /*000c*/ 	.word	0xfffffffe
	.align		4
        /*0010*/ 	.word	0x00000000
	.align		4
        /*0014*/ 	.word	0xfffffffd
	.align		4
        /*0018*/ 	.word	0x00000000
	.align		4
        /*001c*/ 	.word	0xfffffffc


//--------------------- .text._Z4gemmPdS_S_iiii   --------------------------
	.section	.text._Z4gemmPdS_S_iiii,"ax",@progbits
	.align	128
        .global         _Z4gemmPdS_S_iiii
        .type           _Z4gemmPdS_S_iiii,@function
        .size           _Z4gemmPdS_S_iiii,(.L_x_5 - _Z4gemmPdS_S_iiii)
        .other          _Z4gemmPdS_S_iiii,@"STO_CUDA_ENTRY STV_DEFAULT"
_Z4gemmPdS_S_iiii:
.text._Z4gemmPdS_S_iiii:
[----:B------:R-:W-:Y:S01]  /*0000*/  LDC R1, c[0x0][0x37c] ;  /* 0x0000df00ff017b82 */ /* 0x000fe20000000800 */
[----:B------:R-:W0:Y:S07]  /*0010*/  S2R R2, SR_TID.Y ;  /* 0x0000000000027919 */ /* 0x000e2e0000002200 */
[----:B------:R-:W0:Y:S01]  /*0020*/  S2UR UR4, SR_CTAID.Y ;  /* 0x00000000000479c3 */ /* 0x000e220000002600 */
[----:B------:R-:W1:Y:S01]  /*0030*/  LDCU UR6, c[0x0][0x398] ;  /* 0x00007300ff0677ac */ /* 0x000e620008000800 */
[----:B------:R-:W2:Y:S06]  /*0040*/  S2R R4, SR_TID.X ;  /* 0x0000000000047919 */ /* 0x000eac0000002100 */
[----:B------:R-:W0:Y:S08]  /*0050*/  LDC R3, c[0x0][0x364] ;  /* 0x0000d900ff037b82 */ /* 0x000e300000000800 */
[----:B------:R-:W2:Y:S08]  /*0060*/  S2UR UR5, SR_CTAID.X ;  /* 0x00000000000579c3 */ /* 0x000eb00000002500 */
[----:B------:R-:W2:Y:S08]  /*0070*/  LDC R5, c[0x0][0x360] ;  /* 0x0000d800ff057b82 */ /* 0x000eb00000000800 */
[----:B------:R-:W3:Y:S01]  /*0080*/  LDC R0, c[0x0][0x3a4] ;  /* 0x0000e900ff007b82 */ /* 0x000ee20000000800 */
[----:B0-----:R-:W-:-:S05]  /*0090*/  IMAD R3, R3, UR4, R2 ;  /* 0x0000000403037c24 */ /* 0x001fca000f8e0202 */
[----:B-1----:R-:W-:Y:S01]  /*00a0*/  ISETP.GE.AND P0, PT, R3, UR6, PT ;  /* 0x0000000603007c0c */ /* 0x002fe2000bf06270 */
[----:B--2---:R-:W-:-:S05]  /*00b0*/  IMAD R5, R5, UR5, R4 ;  /* 0x0000000505057c24 */ /* 0x004fca000f8e0204 */
[----:B---3--:R-:W-:-:S13]  /*00c0*/  ISETP.GE.OR P0, PT, R5, R0, P0 ;  /* 0x000000000500720c */ /* 0x008fda0000706670 */
[----:B------:R-:W-:Y:S05]  /*00d0*/  @P0 EXIT ;  /* 0x000000000000094d */ /* 0x000fea0003800000 */
[----:B------:R-:W0:Y:S01]  /*00e0*/  LDC R2, c[0x0][0x39c] ;  /* 0x0000e700ff027b82 */ /* 0x000e220000000800 */
[----:B------:R-:W1:Y:S01]  /*00f0*/  LDCU.64 UR4, c[0x0][0x358] ;  /* 0x00006b00ff0477ac */ /* 0x000e620008000a00 */
[----:B------:R-:W-:Y:S02]  /*0100*/  CS2R R18, SRZ ;  /* 0x0000000000127805 */ /* 0x000fe4000001ff00 */
[----:B0-----:R-:W-:-:S13]  /*0110*/  ISETP.GE.AND P0, PT, R2, 0x1, PT ;  /* 0x000000010200780c */ /* 0x001fda0003f06270 */
[----:B-1----:R-:W-:Y:S05]  /*0120*/  @!P0 BRA `(.L_x_0) ;  /* 0x0000000400e08947 */ /* 0x002fea0003800000 */
[C---:B------:R-:W-:Y:S01]  /*0130*/  ISETP.GE.U32.AND P1, PT, R2.reuse, 0x8, PT ;  /* 0x000000080200780c */ /* 0x040fe20003f26070 */
[----:B------:R-:W-:Y:S01]  /*0140*/  HFMA2 R7, -RZ, RZ, 0, 0 ;  /* 0x00000000ff077431 */ /* 0x000fe200000001ff */
[----:B------:R-:W-:Y:S01]  /*0150*/  LOP3.LUT R4, R2, 0x7, RZ, 0xc0, !PT ;  /* 0x0000000702047812 */ /* 0x000fe200078ec0ff */
[----:B------:R-:W-:Y:S01]  /*0160*/  IMAD R6, R3, R2, RZ ;  /* 0x0000000203067224 */ /* 0x000fe200078e02ff */
[----:B------:R-:W-:Y:S02]  /*0170*/  CS2R R18, SRZ ;  /* 0x0000000000127805 */ /* 0x000fe4000001ff00 */
[----:B------:R-:W-:-:S07]  /*0180*/  ISETP.NE.AND P0, PT, R4, RZ, PT ;  /* 0x000000ff0400720c */ /* 0x000fce0003f05270 */
[----:B------:R-:W-:Y:S06]  /*0190*/  @!P1 BRA `(.L_x_1) ;  /* 0x0000000000c49947 */ /* 0x000fec0003800000 */
[----:B------:R-:W0:Y:S01]  /*01a0*/  LDC.64 R8, c[0x0][0x380] ;  /* 0x0000e000ff087b82 */ /* 0x000e220000000a00 */
[----:B------:R-:W-:Y:S01]  /*01b0*/  LOP3.LUT R7, R2, 0x7ffffff8, RZ, 0xc0, !PT ;  /* 0x7ffffff802077812 */ /* 0x000fe200078ec0ff */
[----:B------:R-:W-:Y:S01]  /*01c0*/  IMAD.MOV.U32 R27, RZ, RZ, R5 ;  /* 0x000000ffff1b7224 */ /* 0x000fe200078e0005 */
[----:B------:R-:W-:-:S03]  /*01d0*/  CS2R R18, SRZ ;  /* 0x0000000000127805 */ /* 0x000fc6000001ff00 */
[----:B------:R-:W-:Y:S02]  /*01e0*/  IMAD.MOV R26, RZ, RZ, -R7 ;  /* 0x000000ffff1a7224 */ /* 0x000fe400078e0a07 */
[----:B0-----:R-:W-:-:S03]  /*01f0*/  IMAD.WIDE.U32 R8, R6, 0x8, R8 ;  /* 0x0000000806087825 */ /* 0x001fc600078e0008 */
[----:B------:R-:W-:-:S04]  /*0200*/  IADD3 R10, P1, PT, R8, 0x20, RZ ;  /* 0x00000020080a7810 */ /* 0x000fc80007f3e0ff */
[----:B------:R-:W-:-:S09]  /*0210*/  IADD3.X R11, PT, PT, RZ, R9, RZ, P1, !PT ;  /* 0x00000009ff0b7210 */ /* 0x000fd20000ffe4ff */
.L_x_2:
[----:B------:R-:W0:Y:S01]  /*0220*/  LDC.64 R22, c[0x0][0x388] ;  /* 0x0000e200ff167b82 */ /* 0x000e220000000a00 */
[----:B------:R-:W-:Y:S01]  /*0230*/  MOV R8, R10 ;  /* 0x0000000a00087202 */ /* 0x000fe20000000f00 */
[----:B------:R-:W-:-:S05]  /*0240*/  IMAD.MOV.U32 R9, RZ, RZ, R11 ;  /* 0x000000ffff097224 */ /* 0x000fca00078e000b */
[----:B------:R-:W2:Y:S04]  /*0250*/  LDG.E.64 R14, desc[UR4][R8.64+-0x20] ;  /* 0xffffe004080e7981 */ /* 0x000ea8000c1e1b00 */
[----:B------:R-:W3:Y:S01]  /*0260*/  LDG.E.64 R10, desc[UR4][R8.64+-0x18] ;  /* 0xffffe804080a7981 */ /* 0x000ee2000c1e1b00 */
[----:B0-----:R-:W-:-:S05]  /*0270*/  IMAD.WIDE R22, R27, 0x8, R22 ;  /* 0x000000081b167825 */ /* 0x001fca00078e0216 */
[----:B------:R-:W2:Y:S01]  /*0280*/  LDG.E.64 R12, desc[UR4][R22.64] ;  /* 0x00000004160c7981 */ /* 0x000ea2000c1e1b00 */
[----:B------:R-:W-:-:S05]  /*0290*/  IMAD.WIDE R28, R0, 0x8, R22 ;  /* 0x00000008001c7825 */ /* 0x000fca00078e0216 */
[----:B------:R-:W3:Y:S01]  /*02a0*/  LDG.E.64 R16, desc[UR4][R28.64] ;  /* 0x000000041c107981 */ /* 0x000ee2000c1e1b00 */
[C---:B------:R-:W-:Y:S01]  /*02b0*/  IMAD.WIDE R24, R0.reuse, 0x8, R28 ;  /* 0x0000000800187825 */ /* 0x040fe200078e021c */
[----:B--2---:R-:W-:Y:S02]  /*02c0*/  DFMA R18, R14, R12, R18 ;  /* 0x0000000c0e12722b */ /* 0x004fe40000000012 */
[----:B------:R-:W2:Y:S04]  /*02d0*/  LDG.E.64 R14, desc[UR4][R8.64+-0x10] ;  /* 0xfffff004080e7981 */ /* 0x000ea8000c1e1b00 */
[----:B------:R-:W2:Y:S01]  /*02e0*/  LDG.E.64 R12, desc[UR4][R24.64] ;  /* 0x00000004180c7981 */ /* 0x000ea2000c1e1b00 */
[----:B------:R-:W-:Y:S01]  /*02f0*/  IMAD.WIDE R20, R0, 0x8, R24 ;  /* 0x0000000800147825 */ /* 0x000fe200078e0218 */
[----:B---3--:R-:W-:-:S02]  /*0300*/  DFMA R16, R10, R16, R18 ;  /* 0x000000100a10722b */ /* 0x008fc40000000012 */
[----:B------:R-:W3:Y:S04]  /*0310*/  LDG.E.64 R10, desc[UR4][R8.64+-0x8] ;  /* 0xfffff804080a7981 */ /* 0x000ee8000c1e1b00 */
        /* <DEDUP_REMOVED lines=9> */
[----:B------:R-:W-:-:S03]  /*03b0*/  IMAD.WIDE R24, R0, 0x8, R28 ;  /* 0x0000000800187825 */ /* 0x000fc600078e021c */
[----:B------:R-:W4:Y:S01]  /*03c0*/  LDG.E.64 R22, desc[UR4][R8.64+0x18] ;  /* 0x0000180408167981 */ /* 0x000f22000c1e1b00 */
[----:B------:R-:W-:-:S06]  /*03d0*/  IMAD.WIDE R20, R0, 0x8, R24 ;  /* 0x0000000800147825 */ /* 0x000fcc00078e0218 */
[----:B------:R-:W4:Y:S01]  /*03e0*/  LDG.E.64 R20, desc[UR4][R20.64] ;  /* 0x0000000414147981 */ /* 0x000f22000c1e1b00 */
[----:B--2---:R-:W-:-:S03]  /*03f0*/  DFMA R14, R16, R14, R18 ;  /* 0x0000000e100e722b */ /* 0x004fc60000000012 */
[----:B------:R-:W2:Y:S04]  /*0400*/  LDG.E.64 R16, desc[UR4][R8.64+0x10] ;  /* 0x0000100408107981 */ /* 0x000ea8000c1e1b00 */
[----:B------:R-:W2:Y:S01]  /*0410*/  LDG.E.64 R18, desc[UR4][R24.64] ;  /* 0x0000000418127981 */ /* 0x000ea2000c1e1b00 */
[----:B------:R-:W-:Y:S01]  /*0420*/  IADD3 R26, PT, PT, R26, 0x8, RZ ;  /* 0x000000081a1a7810 */ /* 0x000fe20007ffe0ff */
[----:B---3--:R-:W-:-:S03]  /*0430*/  DFMA R10, R10, R12, R14 ;  /* 0x0000000c0a0a722b */ /* 0x008fc6000000000e */
[----:B------:R-:W-:Y:S02]  /*0440*/  ISETP.NE.AND P1, PT, R26, RZ, PT ;  /* 0x000000ff1a00720c */ /* 0x000fe40003f25270 */
[----:B------:R-:W-:-:S03]  /*0450*/  LEA R27, R0, R27, 0x3 ;  /* 0x0000001b001b7211 */ /* 0x000fc600078e18ff */
[----:B--2---:R-:W-:Y:S01]  /*0460*/  DFMA R18, R16, R18, R10 ;  /* 0x000000121012722b */ /* 0x004fe2000000000a */
[----:B------:R-:W-:-:S07]  /*0470*/  IADD3 R10, P2, PT, R8, 0x40, RZ ;  /* 0x00000040080a7810 */ /* 0x000fce0007f5e0ff */
[----:B----4-:R-:W-:Y:S01]  /*0480*/  DFMA R18, R22, R20, R18 ;  /* 0x000000141612722b */ /* 0x010fe20000000012 */
[----:B------:R-:W-:Y:S01]  /*0490*/  IMAD.X R11, RZ, RZ, R9, P2 ;  /* 0x000000ffff0b7224 */ /* 0x000fe200010e0609 */
[----:B------:R-:W-:Y:S09]  /*04a0*/  @P1 BRA `(.L_x_2) ;  /* 0xfffffffc005c1947 */ /* 0x000ff2000383ffff */
.L_x_1:
[----:B------:R-:W-:Y:S05]  /*04b0*/  @!P0 BRA `(.L_x_0) ;  /* 0x0000000000fc8947 */ /* 0x000fea0003800000 */
[----:B------:R-:W-:Y:S02]  /*04c0*/  ISETP.GE.U32.AND P1, PT, R4, 0x4, PT ;  /* 0x000000040400780c */ /* 0x000fe40003f26070 */
[----:B------:R-:W-:-:S04]  /*04d0*/  LOP3.LUT R26, R2, 0x3, RZ, 0xc0, !PT ;  /* 0x00000003021a7812 */ /* 0x000fc800078ec0ff */
[----:B------:R-:W-:-:S07]  /*04e0*/  ISETP.NE.AND P0, PT, R26, RZ, PT ;  /* 0x000000ff1a00720c */ /* 0x000fce0003f05270 */
[----:B------:R-:W-:Y:S06]  /*04f0*/  @!P1 BRA `(.L_x_3) ;  /* 0x00000000006c9947 */ /* 0x000fec0003800000 */
[----:B------:R-:W0:Y:S01]  /*0500*/  LDC.64 R24, c[0x0][0x380] ;  /* 0x0000e000ff187b82 */ /* 0x000e220000000a00 */
[----:B------:R-:W1:Y:S01]  /*0510*/  LDCU.64 UR6, c[0x0][0x380] ;  /* 0x00007000ff0677ac */ /* 0x000e620008000a00 */
[C---:B------:R-:W-:Y:S01]  /*0520*/  IMAD.IADD R9, R6.reuse, 0x1, R7 ;  /* 0x0000000106097824 */ /* 0x040fe200078e0207 */
[----:B------:R-:W-:Y:S01]  /*0530*/  IADD3 R4, P1, PT, R6, R7, RZ ;  /* 0x0000000706047210 */ /* 0x000fe20007f3e0ff */
[----:B------:R-:W-:-:S04]  /*0540*/  IMAD R13, R7, R0, R5 ;  /* 0x00000000070d7224 */ /* 0x000fc800078e0205 */
[----:B------:R-:W2:Y:S01]  /*0550*/  LDC.64 R10, c[0x0][0x388] ;  /* 0x0000e200ff0a7b82 */ /* 0x000ea20000000a00 */
[----:B0-----:R-:W-:-:S06]  /*0560*/  IMAD.WIDE.U32 R24, R9, 0x8, R24 ;  /* 0x0000000809187825 */ /* 0x001fcc00078e0018 */
[----:B------:R-:W3:Y:S01]  /*0570*/  LDG.E.64 R24, desc[UR4][R24.64] ;  /* 0x0000000418187981 */ /* 0x000ee2000c1e1b00 */
[----:B--2---:R-:W-:Y:S01]  /*0580*/  IMAD.WIDE R10, R13, 0x8, R10 ;  /* 0x000000080d0a7825 */ /* 0x004fe200078e020a */
[----:B------:R-:W-:Y:S02]  /*0590*/  IADD3.X R13, PT, PT, RZ, RZ, RZ, P1, !PT ;  /* 0x000000ffff0d7210 */ /* 0x000fe40000ffe4ff */
[----:B-1----:R-:W-:Y:S02]  /*05a0*/  LEA R28, P1, R4, UR6, 0x3 ;  /* 0x00000006041c7c11 */ /* 0x002fe4000f8218ff */
[----:B------:R-:W3:Y:S01]  /*05b0*/  LDG.E.64 R8, desc[UR4][R10.64] ;  /* 0x000000040a087981 */ /* 0x000ee2000c1e1b00 */
[----:B------:R-:W-:Y:S01]  /*05c0*/  IMAD.WIDE R14, R0, 0x8, R10 ;  /* 0x00000008000e7825 */ /* 0x000fe200078e020a */
[----:B------:R-:W-:-:S05]  /*05d0*/  LEA.HI.X R29, R4, UR7, R13, 0x3, P1 ;  /* 0x00000007041d7c11 */ /* 0x000fca00088f1c0d */
[----:B------:R-:W2:Y:S01]  /*05e0*/  LDG.E.64 R12, desc[UR4][R28.64+0x8] ;  /* 0x000008041c0c7981 */ /* 0x000ea2000c1e1b00 */
[----:B------:R-:W-:-:S03]  /*05f0*/  IMAD.WIDE R20, R0, 0x8, R14 ;  /* 0x0000000800147825 */ /* 0x000fc600078e020e */
[----:B------:R-:W2:Y:S04]  /*0600*/  LDG.E.64 R10, desc[UR4][R14.64] ;  /* 0x000000040e0a7981 */ /* 0x000ea8000c1e1b00 */
[----:B------:R-:W4:Y:S01]  /*0610*/  LDG.E.64 R16, desc[UR4][R20.64] ;  /* 0x0000000414107981 */ /* 0x000f22000c1e1b00 */
[----:B------:R-:W-:-:S03]  /*0620*/  IMAD.WIDE R22, R0, 0x8, R20 ;  /* 0x0000000800167825 */ /* 0x000fc600078e0214 */
[----:B------:R-:W4:Y:S04]  /*0630*/  LDG.E.64 R14, desc[UR4][R28.64+0x10] ;  /* 0x000010041c0e7981 */ /* 0x000f28000c1e1b00 */
[----:B------:R-:W5:Y:S04]  /*0640*/  LDG.E.64 R20, desc[UR4][R28.64+0x18] ;  /* 0x000018041c147981 */ /* 0x000f68000c1e1b00 */
[----:B------:R-:W5:Y:S01]  /*0650*/  LDG.E.64 R22, desc[UR4][R22.64] ;  /* 0x0000000416167981 */ /* 0x000f62000c1e1b00 */
[----:B------:R-:W-:Y:S01]  /*0660*/  VIADD R7, R7, 0x4 ;  /* 0x0000000407077836 */ /* 0x000fe20000000000 */
[----:B---3--:R-:W-:-:S08]  /*0670*/  DFMA R8, R24, R8, R18 ;  /* 0x000000081808722b */ /* 0x008fd00000000012 */
[----:B--2---:R-:W-:-:S08]  /*0680*/  DFMA R8, R12, R10, R8 ;  /* 0x0000000a0c08722b */ /* 0x004fd00000000008 */
[----:B----4-:R-:W-:-:S08]  /*0690*/  DFMA R8, R14, R16, R8 ;  /* 0x000000100e08722b */ /* 0x010fd00000000008 */
[----:B-----5:R-:W-:-:S11]  /*06a0*/  DFMA R18, R20, R22, R8 ;  /* 0x000000161412722b */ /* 0x020fd60000000008 */
.L_x_3:
[----:B------:R-:W-:Y:S05]  /*06b0*/  @!P0 BRA `(.L_x_0) ;  /* 0x00000000007c8947 */ /* 0x000fea0003800000 */
[----:B------:R-:W-:Y:S01]  /*06c0*/  ISETP.NE.AND P1, PT, R26, 0x1, PT ;  /* 0x000000011a00780c */ /* 0x000fe20003f25270 */
[----:B------:R-:W0:Y:S01]  /*06d0*/  LDC.64 R12, c[0x0][0x380] ;  /* 0x0000e000ff0c7b82 */ /* 0x000e220000000a00 */
[----:B------:R-:W-:-:S04]  /*06e0*/  LOP3.LUT R2, R2, 0x1, RZ, 0xc0, !PT ;  /* 0x0000000102027812 */ /* 0x000fc800078ec0ff */
[----:B------:R-:W-:-:S03]  /*06f0*/  ISETP.NE.U32.AND P0, PT, R2, 0x1, PT ;  /* 0x000000010200780c */ /* 0x000fc60003f05070 */
[----:B------:R-:W1:Y:S04]  /*0700*/  LDC.64 R20, c[0x0][0x388] ;  /* 0x0000e200ff147b82 */ /* 0x000e680000000a00 */
[CC--:B------:R-:W-:Y:S01]  /*0710*/  @P1 IADD3 R17, PT, PT, R6.reuse, R7.reuse, RZ ;  /* 0x0000000706111210 */ /* 0x0c0fe20007ffe0ff */
[C---:B------:R-:W-:Y:S01]  /*0720*/  @P1 IMAD R23, R7.reuse, R0, R5 ;  /* 0x0000000007171224 */ /* 0x040fe200078e0205 */
[----:B------:R-:W-:Y:S01]  /*0730*/  @P1 IADD3 R2, P2, PT, R6, R7, RZ ;  /* 0x0000000706021210 */ /* 0x000fe20007f5e0ff */
[----:B------:R-:W-:Y:S01]  /*0740*/  @P1 VIADD R7, R7, 0x2 ;  /* 0x0000000207071836 */ /* 0x000fe20000000000 */
[----:B------:R-:W2:Y:S02]  /*0750*/  @P1 LDC.64 R8, c[0x0][0x380] ;  /* 0x0000e000ff081b82 */ /* 0x000ea40000000a00 */
[----:B------:R-:W-:-:S06]  /*0760*/  @P1 IADD3.X R4, PT, PT, RZ, RZ, RZ, P2, !PT ;  /* 0x000000ffff041210 */ /* 0x000fcc00017fe4ff */
[----:B------:R-:W3:Y:S01]  /*0770*/  LDC.64 R14, c[0x0][0x380] ;  /* 0x0000e000ff0e7b82 */ /* 0x000ee20000000a00 */
[----:B0-----:R-:W-:-:S07]  /*0780*/  @P1 IMAD.WIDE.U32 R16, R17, 0x8, R12 ;  /* 0x0000000811101825 */ /* 0x001fce00078e000c */
[----:B------:R-:W0:Y:S01]  /*0790*/  LDC.64 R10, c[0x0][0x388] ;  /* 0x0000e200ff0a7b82 */ /* 0x000e220000000a00 */
[----:B-1----:R-:W-:Y:S01]  /*07a0*/  @P1 IMAD.WIDE R20, R23, 0x8, R20 ;  /* 0x0000000817141825 */ /* 0x002fe200078e0214 */
[----:B------:R-:W4:Y:S04]  /*07b0*/  @P1 LDG.E.64 R16, desc[UR4][R16.64] ;  /* 0x0000000410101981 */ /* 0x000f28000c1e1b00 */
[----:B------:R-:W4:Y:S01]  /*07c0*/  @P1 LDG.E.64 R12, desc[UR4][R20.64] ;  /* 0x00000004140c1981 */ /* 0x000f22000c1e1b00 */
[----:B--2---:R-:W-:Y:S01]  /*07d0*/  @P1 LEA R8, P2, R2, R8, 0x3 ;  /* 0x0000000802081211 */ /* 0x004fe200078418ff */
[----:B------:R-:W-:-:S03]  /*07e0*/  @P1 IMAD.WIDE R22, R0, 0x8, R20 ;  /* 0x0000000800161825 */ /* 0x000fc600078e0214 */
[----:B------:R-:W-:Y:S01]  /*07f0*/  @P1 LEA.HI.X R9, R2, R9, R4, 0x3, P2 ;  /* 0x0000000902091211 */ /* 0x000fe200010f1c04 */
[----:B------:R-:W-:Y:S01]  /*0800*/  @!P0 IMAD R27, R7, R0, R5 ;  /* 0x00000000071b8224 */ /* 0x000fe200078e0205 */
[----:B------:R-:W-:Y:S02]  /*0810*/  @!P0 IADD3 R25, PT, PT, R6, R7, RZ ;  /* 0x0000000706198210 */ /* 0x000fe40007ffe0ff */
[----:B------:R-:W2:Y:S04]  /*0820*/  @P1 LDG.E.64 R6, desc[UR4][R22.64] ;  /* 0x0000000416061981 */ /* 0x000ea8000c1e1b00 */
[----:B------:R-:W2:Y:S01]  /*0830*/  @P1 LDG.E.64 R8, desc[UR4][R8.64+0x8] ;  /* 0x0000080408081981 */ /* 0x000ea2000c1e1b00 */
[----:B---3--:R-:W-:-:S04]  /*0840*/  @!P0 IMAD.WIDE.U32 R14, R25, 0x8, R14 ;  /* 0x00000008190e8825 */ /* 0x008fc800078e000e */
[----:B0-----:R-:W-:Y:S02]  /*0850*/  @!P0 IMAD.WIDE R10, R27, 0x8, R10 ;  /* 0x000000081b0a8825 */ /* 0x001fe400078e020a */
[----:B------:R-:W3:Y:S04]  /*0860*/  @!P0 LDG.E.64 R14, desc[UR4][R14.64] ;  /* 0x000000040e0e8981 */ /* 0x000ee8000c1e1b00 */
[----:B------:R-:W3:Y:S01]  /*0870*/  @!P0 LDG.E.64 R10, desc[UR4][R10.64] ;  /* 0x000000040a0a8981 */ /* 0x000ee2000c1e1b00 */
[----:B----4-:R-:W-:-:S08]  /*0880*/  @P1 DFMA R12, R16, R12, R18 ;  /* 0x0000000c100c122b */ /* 0x010fd00000000012 */
[----:B--2---:R-:W-:-:S08]  /*0890*/  @P1 DFMA R18, R8, R6, R12 ;  /* 0x000000060812122b */ /* 0x004fd0000000000c */
[----:B---3--:R-:W-:-:S11]  /*08a0*/  @!P0 DFMA R18, R14, R10, R18 ;  /* 0x0000000a0e12822b */ /* 0x008fd60000000012 */
.L_x_0:
[----:B------:R-:W0:Y:S01]  /*08b0*/  LDC.64 R6, c[0x0][0x390] ;  /* 0x0000e400ff067b82 */ /* 0x000e220000000a00 */
[----:B------:R-:W-:-:S04]  /*08c0*/  IMAD R3, R3, R0, R5 ;  /* 0x0000000003037224 */ /* 0x000fc800078e0205 */
[----:B0-----:R-:W-:-:S05]  /*08d0*/  IMAD.WIDE R2, R3, 0x8, R6 ;  /* 0x0000000803027825 */ /* 0x001fca00078e0206 */
[----:B------:R-:W-:Y:S01]  /*08e0*/  STG.E.64 desc[UR4][R2.64], R18 ;  /* 0x0000001202007986 */ /* 0x000fe2000c101b04 */
[----:B------:R-:W-:Y:S05]  /*08f0*/  EXIT ;  /* 0x000000000000794d */ /* 0x000fea0003800000 */
.L_x_4:
[----:B------:R-:W-:-:S00]  /*0900*/  BRA `(.L_x_4) ;  /* 0xfffffffc00fc7947 */ /* 0x000fc0000383ffff */
[----:B------:R-:W-:-:S00]  /*0910*/  NOP ;  /* 0x0000000000007918 */ /* 0x000fc00000000000 */
        /* <DEDUP_REMOVED lines=14> */
.L_x_5:


//--------------------- .nv.shared.reserved.0     --------------------------
	.section	.nv.shared.reserved.0,"aw",@nobits
	.weak		__nv_reservedSMEM_offset_0_alias
	.size		__nv_reservedSMEM_offset_0_alias, 0, 64
	.other		__nv_reservedSMEM_offset_0_alias,@"STO_CUDA_RESERVED_SHARED STV_DEFAULT"
__nv_reservedSMEM_offset_0_alias:
	.zero		0
	.zero		64


//--------------------- .nv.constant0._Z4gemmPdS_S_iiii --------------------------
	.section	.nv.constant0._Z4gemmPdS_S_iiii,"a",@progbits
	.sectionflags	@""
	.align	4
.nv.constant0._Z4gemmPdS_S_iiii:
	.zero		936


//--------------------- SYMBOLS --------------------------

	.type		.nv.reservedSmem.offset0,@object
	.size		.nv.reservedSmem.offset0,0x4
